	.headerflags	@"EF_CUDA_TEXMODE_UNIFIED EF_CUDA_64BIT_ADDRESS EF_CUDA_ACCELERATORS EF_CUDA_SM90 EF_CUDA_VIRTUAL_SM(EF_CUDA_SM90)"
	.elftype	@"ET_EXEC"


//--------------------- .nv.info                  --------------------------
	.section	.nv.info,"",@"SHT_CUDA_INFO"
	.align	4


	//----- nvinfo : EIATTR_REGCOUNT
	.align		4
        /*0000*/ 	.byte	0x04, 0x2f
        /*0002*/ 	.short	(.L_3 - .L_2)
	.align		4
.L_2:
        /*0004*/ 	.word	index@(triton_poi_fused__native_batch_norm_legit_no_training_47)
        /*0008*/ 	.word	0x00000016


	//----- nvinfo : EIATTR_MIN_STACK_SIZE
	.align		4
.L_3:
        /*000c*/ 	.byte	0x04, 0x12
        /*000e*/ 	.short	(.L_5 - .L_4)
	.align		4
.L_4:
        /*0010*/ 	.word	index@(triton_poi_fused__native_batch_norm_legit_no_training_47)
        /*0014*/ 	.word	0x00000000


	//----- nvinfo : EIATTR_FRAME_SIZE
	.align		4
.L_5:
        /*0018*/ 	.byte	0x04, 0x11
        /*001a*/ 	.short	(.L_7 - .L_6)
	.align		4
.L_6:
        /*001c*/ 	.word	index@(triton_poi_fused__native_batch_norm_legit_no_training_47)
        /*0020*/ 	.word	0x00000000


	//----- nvinfo : EIATTR_MIN_STACK_SIZE
	.align		4
.L_7:
        /*0024*/ 	.byte	0x04, 0x12
        /*0026*/ 	.short	(.L_9 - .L_8)
	.align		4
.L_8:
        /*0028*/ 	.word	index@(triton_poi_fused__native_batch_norm_legit_no_training_47)
        /*002c*/ 	.word	0x00000000
.L_9:


//--------------------- .nv.info.triton_poi_fused__native_batch_norm_legit_no_training_47 --------------------------
	.section	.nv.info.triton_poi_fused__native_batch_norm_legit_no_training_47,"",@"SHT_CUDA_INFO"
	.sectionflags	@""
	.align	4


	//----- nvinfo : EIATTR_CUDA_API_VERSION
	.align		4
        /*0000*/ 	.byte	0x04, 0x37
        /*0002*/ 	.short	(.L_11 - .L_10)
.L_10:
        /*0004*/ 	.word	0x0000007c


	//----- nvinfo : EIATTR_KPARAM_INFO
	.align		4
.L_11:
        /*0008*/ 	.byte	0x04, 0x17
        /*000a*/ 	.short	(.L_13 - .L_12)
.L_12:
        /*000c*/ 	.word	0x00000000
        /*0010*/ 	.short	0x0006
        /*0012*/ 	.short	0x0030
        /*0014*/ 	.byte	0x00, 0xf0, 0x11, 0x00


	//----- nvinfo : EIATTR_KPARAM_INFO
	.align		4
.L_13:
        /*0018*/ 	.byte	0x04, 0x17
        /*001a*/ 	.short	(.L_15 - .L_14)
.L_14:
        /*001c*/ 	.word	0x00000000
        /*0020*/ 	.short	0x0005
        /*0022*/ 	.short	0x0028
        /*0024*/ 	.byte	0x00, 0xf4, 0x21, 0x00


	//----- nvinfo : EIATTR_KPARAM_INFO
	.align		4
.L_15:
        /*0028*/ 	.byte	0x04, 0x17
        /*002a*/ 	.short	(.L_17 - .L_16)
.L_16:
        /*002c*/ 	.word	0x00000000
        /*0030*/ 	.short	0x0004
        /*0032*/ 	.short	0x0020
        /*0034*/ 	.byte	0x00, 0xf4, 0x21, 0x00


	//----- nvinfo : EIATTR_KPARAM_INFO
	.align		4
.L_17:
        /*0038*/ 	.byte	0x04, 0x17
        /*003a*/ 	.short	(.L_19 - .L_18)
.L_18:
        /*003c*/ 	.word	0x00000000
        /*0040*/ 	.short	0x0003
        /*0042*/ 	.short	0x0018
        /*0044*/ 	.byte	0x00, 0xf4, 0x21, 0x00


	//----- nvinfo : EIATTR_KPARAM_INFO
	.align		4
.L_19:
        /*0048*/ 	.byte	0x04, 0x17
        /*004a*/ 	.short	(.L_21 - .L_20)
.L_20:
        /*004c*/ 	.word	0x00000000
        /*0050*/ 	.short	0x0002
        /*0052*/ 	.short	0x0010
        /*0054*/ 	.byte	0x00, 0xf4, 0x21, 0x00


	//----- nvinfo : EIATTR_KPARAM_INFO
	.align		4
.L_21:
        /*0058*/ 	.byte	0x04, 0x17
        /*005a*/ 	.short	(.L_23 - .L_22)
.L_22:
        /*005c*/ 	.word	0x00000000
        /*0060*/ 	.short	0x0001
        /*0062*/ 	.short	0x0008
        /*0064*/ 	.byte	0x00, 0xf4, 0x21, 0x00


	//----- nvinfo : EIATTR_KPARAM_INFO
	.align		4
.L_23:
        /*0068*/ 	.byte	0x04, 0x17
        /*006a*/ 	.short	(.L_25 - .L_24)
.L_24:
        /*006c*/ 	.word	0x00000000
        /*0070*/ 	.short	0x0000
        /*0072*/ 	.short	0x0000
        /*0074*/ 	.byte	0x00, 0xf4, 0x21, 0x00


	//----- nvinfo : EIATTR_SPARSE_MMA_MASK
	.align		4
.L_25:
        /*0078*/ 	.byte	0x03, 0x50
        /*007a*/ 	.short	0x0000


	//----- nvinfo : EIATTR_MAXREG_COUNT
	.align		4
        /*007c*/ 	.byte	0x03, 0x1b
        /*007e*/ 	.short	0x00ff


	//----- nvinfo : EIATTR_EXIT_INSTR_OFFSETS
	.align		4
        /*0080*/ 	.byte	0x04, 0x1c
        /*0082*/ 	.short	(.L_27 - .L_26)


	//   ....[0]....
.L_26:
        /*0084*/ 	.word	0x000003d0


	//   ....[1]....
        /*0088*/ 	.word	0x000003f0


	//----- nvinfo : EIATTR_REQNTID
	.align		4
.L_27:
        /*008c*/ 	.byte	0x04, 0x10
        /*008e*/ 	.short	(.L_29 - .L_28)
.L_28:
        /*0090*/ 	.word	0x00000080
        /*0094*/ 	.word	0x00000001
        /*0098*/ 	.word	0x00000001


	//----- nvinfo : EIATTR_CBANK_PARAM_SIZE
	.align		4
.L_29:
        /*009c*/ 	.byte	0x03, 0x19
        /*009e*/ 	.short	0x0034


	//----- nvinfo : EIATTR_PARAM_CBANK
	.align		4
        /*00a0*/ 	.byte	0x04, 0x0a
        /*00a2*/ 	.short	(.L_31 - .L_30)
	.align		4
.L_30:
        /*00a4*/ 	.word	index@(.nv.constant0.triton_poi_fused__native_batch_norm_legit_no_training_47)
        /*00a8*/ 	.short	0x0210
        /*00aa*/ 	.short	0x0034


	//----- nvinfo : EIATTR_SW_WAR
	.align		4
.L_31:
        /*00ac*/ 	.byte	0x04, 0x36
        /*00ae*/ 	.short	(.L_33 - .L_32)
.L_32:
        /*00b0*/ 	.word	0x00000008
.L_33:


//--------------------- .nv.callgraph             --------------------------
	.section	.nv.callgraph,"",@"SHT_CUDA_CALLGRAPH"
	.align	4
	.sectionentsize	8
	.align		4
        /*0000*/ 	.word	0x00000000
	.align		4
        /*0004*/ 	.word	0xffffffff
	.align		4
        /*0008*/ 	.word	0x00000000
	.align		4
        /*000c*/ 	.word	0xfffffffe
	.align		4
        /*0010*/ 	.word	0x00000000
	.align		4
        /*0014*/ 	.word	0xfffffffd
	.align		4
        /*0018*/ 	.word	0x00000000
	.align		4
        /*001c*/ 	.word	0xfffffffc


//--------------------- .nv.constant4             --------------------------
	.section	.nv.constant4,"a",@progbits
	.align	8
	.align		8
.nv.constant4:
        /*0000*/ 	.dword	_$_str
	.align		8
        /*0008*/ 	.dword	_$_str_$_2


//--------------------- .text.triton_poi_fused__native_batch_norm_legit_no_training_47 --------------------------
	.section	.text.triton_poi_fused__native_batch_norm_legit_no_training_47,"ax",@progbits
	.align	128
        .global         triton_poi_fused__native_batch_norm_legit_no_training_47
        .type           triton_poi_fused__native_batch_norm_legit_no_training_47,@function
        .size           triton_poi_fused__native_batch_norm_legit_no_training_47,(.L_x_1 - triton_poi_fused__native_batch_norm_legit_no_training_47)
        .other          triton_poi_fused__native_batch_norm_legit_no_training_47,@"STO_CUDA_ENTRY STV_DEFAULT"
triton_poi_fused__native_batch_norm_legit_no_training_47:
.text.triton_poi_fused__native_batch_norm_legit_no_training_47:
[----:B------:R-:W0:Y:S01]  /*0000*/  LDC R1, c[0x0][0x28] ;  /* 0x00000a00ff017b82 */ /* 0x000e220000000800 */
[----:B------:R-:W1:Y:S07]  /*0010*/  S2R R0, SR_TID.X ;  /* 0x0000000000007919 */ /* 0x000e6e0000002100 */
[----:B------:R-:W2:Y:S01]  /*0020*/  LDC.64 R8, c[0x0][0x220] ;  /* 0x00008800ff087b82 */ /* 0x000ea20000000a00 */
[----:B------:R-:W-:Y:S01]  /*0030*/  ULDC.64 UR4, c[0x0][0x208] ;  /* 0x0000820000047ab9 */ /* 0x000fe20000000a00 */
[----:B------:R-:W3:Y:S06]  /*0040*/  S2R R3, SR_CTAID.X ;  /* 0x0000000000037919 */ /* 0x000eec0000002500 */
[----:B------:R-:W4:Y:S08]  /*0050*/  LDC.64 R12, c[0x0][0x210] ;  /* 0x00008400ff0c7b82 */ /* 0x000f300000000a00 */
[----:B------:R-:W5:Y:S08]  /*0060*/  LDC.64 R14, c[0x0][0x218] ;  /* 0x00008600ff0e7b82 */ /* 0x000f700000000a00 */
[----:B------:R-:W5:Y:S01]  /*0070*/  LDC.64 R16, c[0x0][0x228] ;  /* 0x00008a00ff107b82 */ /* 0x000f620000000a00 */
[----:B-1----:R-:W-:-:S07]  /*0080*/  SHF.L.U32 R0, R0, 0x1, RZ ;  /* 0x0000000100007819 */ /* 0x002fce00000006ff */
[----:B------:R-:W1:Y:S01]  /*0090*/  LDC.64 R18, c[0x0][0x230] ;  /* 0x00008c00ff127b82 */ /* 0x000e620000000a00 */
[----:B------:R-:W-:-:S04]  /*00a0*/  LOP3.LUT R0, R0, 0xfe, RZ, 0xc0, !PT ;  /* 0x000000fe00007812 */ /* 0x000fc800078ec0ff */
[----:B---3--:R-:W-:-:S04]  /*00b0*/  LEA R0, R3, R0, 0x8 ;  /* 0x0000000003007211 */ /* 0x008fc800078e40ff */
[C---:B------:R-:W-:Y:S01]  /*00c0*/  ISETP.GE.AND P4, PT, R0.reuse, 0x2400, PT ;  /* 0x000024000000780c */ /* 0x040fe20003f86270 */
[----:B------:R-:W-:-:S05]  /*00d0*/  IMAD.HI R2, R0, 0x38e38e39, RZ ;  /* 0x38e38e3900027827 */ /* 0x000fca00078e02ff */
[----:B------:R-:W-:-:S04]  /*00e0*/  SHF.R.U32.HI R3, RZ, 0x1f, R2 ;  /* 0x0000001fff037819 */ /* 0x000fc80000011602 */
[----:B------:R-:W-:-:S05]  /*00f0*/  LEA.HI.SX32 R3, R2, R3, 0x19 ;  /* 0x0000000302037211 */ /* 0x000fca00078fcaff */
[----:B------:R-:W-:Y:S01]  /*0100*/  IMAD R11, R3, -0x240, R0 ;  /* 0xfffffdc0030b7824 */ /* 0x000fe200078e0200 */
[----:B------:R-:W-:-:S03]  /*0110*/  CS2R R2, SRZ ;  /* 0x0000000000027805 */ /* 0x000fc6000001ff00 */
[----:B--2---:R-:W-:-:S05]  /*0120*/  IMAD.WIDE R8, R11, 0x4, R8 ;  /* 0x000000040b087825 */ /* 0x004fca00078e0208 */
[----:B------:R2:W3:Y:S01]  /*0130*/  @!P4 LDG.E.EL.64 R2, desc[UR4][R8.64] ;  /* 0x000000040802c981 */ /* 0x0004e2000c2e1b00 */
[----:B------:R-:W-:Y:S02]  /*0140*/  CS2R R4, SRZ ;  /* 0x0000000000047805 */ /* 0x000fe4000001ff00 */
[----:B------:R-:W-:Y:S01]  /*0150*/  CS2R R6, SRZ ;  /* 0x0000000000067805 */ /* 0x000fe2000001ff00 */
[----:B----4-:R-:W-:-:S04]  /*0160*/  IMAD.WIDE R12, R0, 0x4, R12 ;  /* 0x00000004000c7825 */ /* 0x010fc800078e020c */
[C---:B-----5:R-:W-:Y:S01]  /*0170*/  IMAD.WIDE R14, R11.reuse, 0x4, R14 ;  /* 0x000000040b0e7825 */ /* 0x060fe200078e020e */
[----:B------:R-:W4:Y:S04]  /*0180*/  @!P4 LDG.E.64 R4, desc[UR4][R12.64] ;  /* 0x000000040c04c981 */ /* 0x000f28000c1e1b00 */
[----:B------:R5:W4:Y:S01]  /*0190*/  @!P4 LDG.E.EL.64 R6, desc[UR4][R14.64] ;  /* 0x000000040e06c981 */ /* 0x000b22000c2e1b00 */
[----:B0-----:R-:W-:Y:S01]  /*01a0*/  IMAD.WIDE R16, R11, 0x4, R16 ;  /* 0x000000040b107825 */ /* 0x001fe200078e0210 */
[----:B--2---:R-:W-:-:S03]  /*01b0*/  CS2R R8, SRZ ;  /* 0x0000000000087805 */ /* 0x004fc6000001ff00 */
[----:B-1----:R-:W-:Y:S01]  /*01c0*/  IMAD.WIDE R18, R11, 0x4, R18 ;  /* 0x000000040b127825 */ /* 0x002fe200078e0212 */
[----:B------:R-:W-:-:S04]  /*01d0*/  CS2R R10, SRZ ;  /* 0x00000000000a7805 */ /* 0x000fc8000001ff00 */
[----:B------:R-:W2:Y:S04]  /*01e0*/  @!P4 LDG.E.EL.64 R8, desc[UR4][R18.64] ;  /* 0x000000041208c981 */ /* 0x000ea8000c2e1b00 */
[----:B------:R-:W2:Y:S01]  /*01f0*/  @!P4 LDG.E.EL.64 R10, desc[UR4][R16.64] ;  /* 0x00000004100ac981 */ /* 0x000ea2000c2e1b00 */
[----:B-----5:R-:W-:Y:S01]  /*0200*/  HFMA2.MMA R15, -RZ, RZ, 1.625, 0 ;  /* 0x3e800000ff0f7435 */ /* 0x020fe200000001ff */
[----:B---3--:R-:W-:Y:S01]  /*0210*/  FADD R2, R2, 9.9999997473787516356e-06 ;  /* 0x3727c5ac02027421 */ /* 0x008fe20000000000 */
[----:B------:R-:W-:-:S03]  /*0220*/  FADD R12, R3, 9.9999997473787516356e-06 ;  /* 0x3727c5ac030c7421 */ /* 0x000fc60000000000 */
[----:B------:R0:W1:Y:S08]  /*0230*/  MUFU.SQRT R13, R2 ;  /* 0x00000002000d7308 */ /* 0x0000700000002000 */
[----:B------:R-:W3:Y:S01]  /*0240*/  MUFU.SQRT R14, R12 ;  /* 0x0000000c000e7308 */ /* 0x000ee20000002000 */
[----:B0-----:R-:W0:Y:S01]  /*0250*/  LDC.64 R2, c[0x0][0x238] ;  /* 0x00008e00ff027b82 */ /* 0x001e220000000a00 */
[----:B-1----:R-:W-:-:S02]  /*0260*/  FSETP.GT.AND P0, PT, R13, 8.50705917302346158658e+37, PT ;  /* 0x7e8000000d00780b */ /* 0x002fc40003f04000 */
[----:B------:R-:W-:Y:S02]  /*0270*/  FSETP.GEU.AND P2, PT, R13, 1.175494350822287508e-38, PT ;  /* 0x008000000d00780b */ /* 0x000fe40003f4e000 */
[C---:B---3--:R-:W-:Y:S02]  /*0280*/  FSETP.GT.AND P1, PT, R14.reuse, 8.50705917302346158658e+37, PT ;  /* 0x7e8000000e00780b */ /* 0x048fe40003f24000 */
[----:B------:R-:W-:-:S07]  /*0290*/  FSETP.GEU.AND P3, PT, R14, 1.175494350822287508e-38, PT ;  /* 0x008000000e00780b */ /* 0x000fce0003f6e000 */
[----:B------:R-:W-:-:S04]  /*02a0*/  @P0 FMUL R13, R13, 0.25 ;  /* 0x3e8000000d0d0820 */ /* 0x000fc80000400000 */
[----:B------:R-:W-:Y:S01]  /*02b0*/  @!P2 FMUL R13, R13, 16777216 ;  /* 0x4b8000000d0da820 */ /* 0x000fe20000400000 */
[----:B------:R-:W-:-:S04]  /*02c0*/  @P1 FMUL R14, R14, 0.25 ;  /* 0x3e8000000e0e1820 */ /* 0x000fc80000400000 */
[----:B------:R-:W-:Y:S01]  /*02d0*/  @!P3 FMUL R14, R14, 16777216 ;  /* 0x4b8000000e0eb820 */ /* 0x000fe20000400000 */
[----:B------:R-:W1:Y:S01]  /*02e0*/  MUFU.RCP R13, R13 ;  /* 0x0000000d000d7308 */ /* 0x000e620000001000 */
[----:B------:R-:W-:-:S07]  /*02f0*/  FSEL R12, R15, 1, P0 ;  /* 0x3f8000000f0c7808 */ /* 0x000fce0000000000 */
[----:B------:R-:W3:Y:S01]  /*0300*/  MUFU.RCP R14, R14 ;  /* 0x0000000e000e7308 */ /* 0x000ee20000001000 */
[----:B------:R-:W-:Y:S01]  /*0310*/  FSEL R15, R15, 1, P1 ;  /* 0x3f8000000f0f7808 */ /* 0x000fe20000800000 */
[----:B------:R-:W-:Y:S01]  /*0320*/  @!P2 FMUL R12, R12, 16777216 ;  /* 0x4b8000000c0ca820 */ /* 0x000fe20000400000 */
[----:B----4-:R-:W-:-:S03]  /*0330*/  FADD R4, -R6, R4 ;  /* 0x0000000406047221 */ /* 0x010fc60000000100 */
[----:B------:R-:W-:Y:S01]  /*0340*/  @!P3 FMUL R15, R15, 16777216 ;  /* 0x4b8000000f0fb820 */ /* 0x000fe20000400000 */
[----:B------:R-:W-:Y:S01]  /*0350*/  FADD R5, -R7, R5 ;  /* 0x0000000507057221 */ /* 0x000fe20000000100 */
[----:B-1----:R-:W-:Y:S02]  /*0360*/  FMUL R13, R13, R12 ;  /* 0x0000000c0d0d7220 */ /* 0x002fe40000400000 */
[----:B---3--:R-:W-:Y:S02]  /*0370*/  FMUL R6, R14, R15 ;  /* 0x0000000f0e067220 */ /* 0x008fe40000400000 */
[----:B------:R-:W-:Y:S02]  /*0380*/  FMUL R13, R4, R13 ;  /* 0x0000000d040d7220 */ /* 0x000fe40000400000 */
[----:B------:R-:W-:Y:S01]  /*0390*/  FMUL R6, R5, R6 ;  /* 0x0000000605067220 */ /* 0x000fe20000400000 */
[----:B0-----:R-:W-:-:S04]  /*03a0*/  IMAD.WIDE R2, R0, 0x4, R2 ;  /* 0x0000000400027825 */ /* 0x001fc800078e0202 */
[----:B--2---:R-:W-:Y:S01]  /*03b0*/  FFMA R8, R13, R10, R8 ;  /* 0x0000000a0d087223 */ /* 0x004fe20000000008 */
[----:B------:R-:W-:Y:S01]  /*03c0*/  FFMA R9, R6, R11, R9 ;  /* 0x0000000b06097223 */ /* 0x000fe20000000009 */
[----:B------:R-:W-:Y:S06]  /*03d0*/  @P4 EXIT ;  /* 0x000000000000494d */ /* 0x000fec0003800000 */
[----:B------:R-:W-:Y:S01]  /*03e0*/  STG.E.64 desc[UR4][R2.64], R8 ;  /* 0x0000000802007986 */ /* 0x000fe2000c101b04 */
[----:B------:R-:W-:Y:S05]  /*03f0*/  EXIT ;  /* 0x000000000000794d */ /* 0x000fea0003800000 */
.L_x_0:
[----:B------:R-:W-:-:S00]  /*0400*/  BRA `(.L_x_0) ;  /* 0xfffffffc00fc7947 */ /* 0x000fc0000383ffff */
[----:B------:R-:W-:-:S00]  /*0410*/  NOP ;  /* 0x0000000000007918 */ /* 0x000fc00000000000 */
        /* <DEDUP_REMOVED lines=14> */
.L_x_1:


//--------------------- .nv.global.init           --------------------------
	.section	.nv.global.init,"aw",@progbits
.nv.global.init:
	.type		_$_str,@object
	.size		_$_str,(_$_str_$_2 - _$_str)
_$_str:
        /*0000*/ 	.byte	0x5f, 0x5f, 0x43, 0x55, 0x44, 0x41, 0x5f, 0x46, 0x54, 0x5a, 0x00
	.type		_$_str_$_2,@object
	.size		_$_str_$_2,(.L_1 - _$_str_$_2)
_$_str_$_2:
        /*000b*/ 	.byte	0x5f, 0x5f, 0x43, 0x55, 0x44, 0x41, 0x5f, 0x50, 0x52, 0x45, 0x43, 0x5f, 0x53, 0x51, 0x52, 0x54
        /*001b*/ 	.byte	0x00
.L_1:


//--------------------- .nv.constant0.triton_poi_fused__native_batch_norm_legit_no_training_47 --------------------------
	.section	.nv.constant0.triton_poi_fused__native_batch_norm_legit_no_training_47,"a",@progbits
	.sectionflags	@""
	.align	4
.nv.constant0.triton_poi_fused__native_batch_norm_legit_no_training_47:
	.zero		580
